//
// Generated by NVIDIA NVVM Compiler
//
// Compiler Build ID: CL-36424714
// Cuda compilation tools, release 13.0, V13.0.88
// Based on NVVM 20.0.0
//

.version 9.0
.target sm_100
.address_size 64

	// .globl	_Z6kernelPfPdli

.visible .entry _Z6kernelPfPdli(
	.param .u64 .ptr .align 1 _Z6kernelPfPdli_param_0,
	.param .u64 .ptr .align 1 _Z6kernelPfPdli_param_1,
	.param .u64 _Z6kernelPfPdli_param_2,
	.param .u32 _Z6kernelPfPdli_param_3
)
{
	.reg .pred 	%p<13>;
	.reg .b32 	%r<12>;
	.reg .b32 	%f<26>;
	.reg .b64 	%rd<24>;
	.reg .b64 	%fd<24>;

	ld.param.u64 	%rd9, [_Z6kernelPfPdli_param_0];
	ld.param.u64 	%rd10, [_Z6kernelPfPdli_param_1];
	ld.param.u64 	%rd11, [_Z6kernelPfPdli_param_2];
	ld.param.u32 	%r5, [_Z6kernelPfPdli_param_3];
	setp.lt.s64 	%p1, %rd11, 1;
	mov.f64 	%fd23, 0d0000000000000000;
	mov.f32 	%f24, 0f00000000;
	@%p1 bra 	$L__BB0_16;
	setp.lt.s32 	%p2, %r5, 1;
	@%p2 bra 	$L__BB0_10;
	and.b32  	%r1, %r5, 3;
	and.b32  	%r6, %r5, 2147483644;
	neg.s32 	%r2, %r6;
	mov.f32 	%f24, 0f00000000;
	mov.f64 	%fd23, 0d0000000000000000;
	mov.b64 	%rd21, 0;
$L__BB0_3:
	setp.lt.u32 	%p7, %r5, 4;
	@%p7 bra 	$L__BB0_6;
	mov.u32 	%r11, %r2;
$L__BB0_5:
	add.f32 	%f15, %f24, 0f3F9DF3B6;
	add.f32 	%f16, %f15, 0f3F9DF3B6;
	add.f32 	%f17, %f16, 0f3F9DF3B6;
	add.f32 	%f24, %f17, 0f3F9DF3B6;
	add.s32 	%r11, %r11, 4;
	setp.ne.s32 	%p8, %r11, 0;
	@%p8 bra 	$L__BB0_5;
$L__BB0_6:
	setp.eq.s32 	%p9, %r1, 0;
	@%p9 bra 	$L__BB0_9;
	setp.eq.s32 	%p10, %r1, 1;
	add.f32 	%f24, %f24, 0f3F9DF3B6;
	@%p10 bra 	$L__BB0_9;
	setp.eq.s32 	%p11, %r1, 2;
	add.f32 	%f18, %f24, 0f3F9DF3B6;
	add.f32 	%f19, %f18, 0f3F9DF3B6;
	selp.f32 	%f24, %f18, %f19, %p11;
$L__BB0_9:
	add.f64 	%fd23, %fd23, 0d3FF3BE76C8B43958;
	add.s64 	%rd21, %rd21, 1;
	setp.eq.s64 	%p12, %rd21, %rd11;
	@%p12 bra 	$L__BB0_16;
	bra.uni 	$L__BB0_3;
$L__BB0_10:
	and.b64  	%rd3, %rd11, 3;
	setp.lt.u64 	%p3, %rd11, 4;
	mov.f64 	%fd23, 0d0000000000000000;
	@%p3 bra 	$L__BB0_13;
	and.b64  	%rd4, %rd11, 9223372036854775804;
	mov.b64 	%rd22, 0;
	mov.f64 	%fd23, 0d0000000000000000;
$L__BB0_12:
	add.f64 	%fd14, %fd23, 0d3FF3BE76C8B43958;
	add.f64 	%fd15, %fd14, 0d3FF3BE76C8B43958;
	add.f64 	%fd16, %fd15, 0d3FF3BE76C8B43958;
	add.f64 	%fd23, %fd16, 0d3FF3BE76C8B43958;
	add.s64 	%rd22, %rd22, 4;
	setp.ne.s64 	%p4, %rd22, %rd4;
	@%p4 bra 	$L__BB0_12;
$L__BB0_13:
	setp.eq.s64 	%p5, %rd3, 0;
	@%p5 bra 	$L__BB0_16;
	mov.b64 	%rd23, 0;
$L__BB0_15:
	.pragma "nounroll";
	add.f64 	%fd23, %fd23, 0d3FF3BE76C8B43958;
	add.s64 	%rd23, %rd23, 1;
	setp.ne.s64 	%p6, %rd23, %rd3;
	@%p6 bra 	$L__BB0_15;
$L__BB0_16:
	cvta.to.global.u64 	%rd15, %rd9;
	cvta.to.global.u64 	%rd16, %rd10;
	mov.u32 	%r7, %tid.x;
	mov.u32 	%r8, %ntid.x;
	mov.u32 	%r9, %ctaid.x;
	mad.lo.s32 	%r10, %r9, %r8, %r7;
	mul.wide.s32 	%rd17, %r10, 4;
	add.s64 	%rd18, %rd15, %rd17;
	st.global.f32 	[%rd18], %f24;
	mul.wide.s32 	%rd19, %r10, 8;
	add.s64 	%rd20, %rd16, %rd19;
	st.global.f64 	[%rd20], %fd23;
	ret;

}


// ===== COMPILED SASS (sm_100) =====

	.target	sm_100

	.elftype	@"ET_EXEC"


//--------------------- .note.nv.tkinfo           --------------------------
	.section	.note.nv.tkinfo,"",@"SHT_NOTE"
	.sectionflags	@"SHF_NOTE_NV_TKINFO"
	.tkinfo
        /*0018*/ 	.word	0x00000002
        /*0030*/ 	.string	""
        /*0030*/ 	.string	"ptxas"
        /*0030*/ 	.string	"Cuda compilation tools, release 13.0, V13.0.88"
        /*0030*/ 	.string	"Build cuda_13.0.r13.0/compiler.36424714_0"
        /*0030*/ 	.string	"-arch sm_100 -m 64 "



//--------------------- .note.nv.cuinfo           --------------------------
	.section	.note.nv.cuinfo,"",@"SHT_NOTE"
	.sectionflags	@"SHF_NOTE_NV_CUINFO"
        /*0018*/ 	.short	0x0002
        /*001a*/ 	.short	0x0064
        /*001c*/ 	.short	0x0082
	.zero		2


//--------------------- .nv.info                  --------------------------
	.section	.nv.info,"",@"SHT_CUDA_INFO"
	.align	4


	//----- nvinfo : EIATTR_REGCOUNT
	.align		4
        /*0000*/ 	.byte	0x04, 0x2f
        /*0002*/ 	.short	(.L_1 - .L_0)
	.align		4
.L_0:
        /*0004*/ 	.word	index@(_Z6kernelPfPdli)
        /*0008*/ 	.word	0x0000000c


	//----- nvinfo : EIATTR_FRAME_SIZE
	.align		4
.L_1:
        /*000c*/ 	.byte	0x04, 0x11
        /*000e*/ 	.short	(.L_3 - .L_2)
	.align		4
.L_2:
        /*0010*/ 	.word	index@(_Z6kernelPfPdli)
        /*0014*/ 	.word	0x00000000


	//----- nvinfo : EIATTR_MIN_STACK_SIZE
	.align		4
.L_3:
        /*0018*/ 	.byte	0x04, 0x12
        /*001a*/ 	.short	(.L_5 - .L_4)
	.align		4
.L_4:
        /*001c*/ 	.word	index@(_Z6kernelPfPdli)
        /*0020*/ 	.word	0x00000000
.L_5:


//--------------------- .nv.compat                --------------------------
	.section	.nv.compat,"",@"SHT_CUDA_COMPAT_INFO"
	.align	4
        /*0000*/ 	.byte	0x02, 0x09, 0x00, 0x00, 0x02, 0x02, 0x01, 0x00, 0x02, 0x05, 0x05, 0x00, 0x03, 0x07, 0x01, 0x01
        /*0010*/ 	.byte	0x02, 0x03, 0x00, 0x00, 0x02, 0x06, 0x01, 0x00, 0x04, 0x0b, 0x08, 0x00, 0x01, 0x00, 0x00, 0x00
        /*0020*/ 	.byte	0x00, 0x00, 0x00, 0x00


//--------------------- .nv.info._Z6kernelPfPdli  --------------------------
	.section	.nv.info._Z6kernelPfPdli,"",@"SHT_CUDA_INFO"
	.sectionflags	@""
	.align	4


	//----- nvinfo : EIATTR_CUDA_API_VERSION
	.align		4
        /*0000*/ 	.byte	0x04, 0x37
        /*0002*/ 	.short	(.L_7 - .L_6)
.L_6:
        /*0004*/ 	.word	0x00000082


	//----- nvinfo : EIATTR_KPARAM_INFO
	.align		4
.L_7:
        /*0008*/ 	.byte	0x04, 0x17
        /*000a*/ 	.short	(.L_9 - .L_8)
.L_8:
        /*000c*/ 	.word	0x00000000
        /*0010*/ 	.short	0x0003
        /*0012*/ 	.short	0x0018
        /*0014*/ 	.byte	0x00, 0xf0, 0x11, 0x00


	//----- nvinfo : EIATTR_KPARAM_INFO
	.align		4
.L_9:
        /*0018*/ 	.byte	0x04, 0x17
        /*001a*/ 	.short	(.L_11 - .L_10)
.L_10:
        /*001c*/ 	.word	0x00000000
        /*0020*/ 	.short	0x0002
        /*0022*/ 	.short	0x0010
        /*0024*/ 	.byte	0x00, 0xf0, 0x21, 0x00


	//----- nvinfo : EIATTR_KPARAM_INFO
	.align		4
.L_11:
        /*0028*/ 	.byte	0x04, 0x17
        /*002a*/ 	.short	(.L_13 - .L_12)
.L_12:
        /*002c*/ 	.word	0x00000000
        /*0030*/ 	.short	0x0001
        /*0032*/ 	.short	0x0008
        /*0034*/ 	.byte	0x00, 0xf5, 0x21, 0x00


	//----- nvinfo : EIATTR_KPARAM_INFO
	.align		4
.L_13:
        /*0038*/ 	.byte	0x04, 0x17
        /*003a*/ 	.short	(.L_15 - .L_14)
.L_14:
        /*003c*/ 	.word	0x00000000
        /*0040*/ 	.short	0x0000
        /*0042*/ 	.short	0x0000
        /*0044*/ 	.byte	0x00, 0xf5, 0x21, 0x00


	//----- nvinfo : EIATTR_SPARSE_MMA_MASK
	.align		4
.L_15:
        /*0048*/ 	.byte	0x03, 0x50
        /*004a*/ 	.short	0x0000


	//----- nvinfo : EIATTR_MAXREG_COUNT
	.align		4
        /*004c*/ 	.byte	0x03, 0x1b
        /*004e*/ 	.short	0x00ff


	//----- nvinfo : EIATTR_MERCURY_ISA_VERSION
	.align		4
        /*0050*/ 	.byte	0x03, 0x5f
        /*0052*/ 	.short	0x0101


	//----- nvinfo : EIATTR_VRC_CTA_INIT_COUNT
	.align		4
        /*0054*/ 	.byte	0x02, 0x4a
	.zero		1
	.zero		1


	//----- nvinfo : EIATTR_EXIT_INSTR_OFFSETS
	.align		4
        /*0058*/ 	.byte	0x04, 0x1c
        /*005a*/ 	.short	(.L_17 - .L_16)


	//   ....[0]....
.L_16:
        /*005c*/ 	.word	0x00000bd0


	//----- nvinfo : EIATTR_CBANK_PARAM_SIZE
	.align		4
.L_17:
        /*0060*/ 	.byte	0x03, 0x19
        /*0062*/ 	.short	0x001c


	//----- nvinfo : EIATTR_PARAM_CBANK
	.align		4
        /*0064*/ 	.byte	0x04, 0x0a
        /*0066*/ 	.short	(.L_19 - .L_18)
	.align		4
.L_18:
        /*0068*/ 	.word	index@(.nv.constant0._Z6kernelPfPdli)
        /*006c*/ 	.short	0x0380
        /*006e*/ 	.short	0x001c


	//----- nvinfo : EIATTR_SW_WAR
	.align		4
.L_19:
        /*0070*/ 	.byte	0x04, 0x36
        /*0072*/ 	.short	(.L_21 - .L_20)
.L_20:
        /*0074*/ 	.word	0x00000008
.L_21:


//--------------------- .nv.callgraph             --------------------------
	.section	.nv.callgraph,"",@"SHT_CUDA_CALLGRAPH"
	.align	4
	.sectionentsize	8
	.align		4
        /*0000*/ 	.word	0x00000000
	.align		4
        /*0004*/ 	.word	0xffffffff
	.align		4
        /*0008*/ 	.word	0x00000000
	.align		4
        /*000c*/ 	.word	0xfffffffe
	.align		4
        /*0010*/ 	.word	0x00000000
	.align		4
        /*0014*/ 	.word	0xfffffffd
	.align		4
        /*0018*/ 	.word	0x00000000
	.align		4
        /*001c*/ 	.word	0xfffffffc


//--------------------- .text._Z6kernelPfPdli     --------------------------
	.section	.text._Z6kernelPfPdli,"ax",@progbits
	.align	128
        .global         _Z6kernelPfPdli
        .type           _Z6kernelPfPdli,@function
        .size           _Z6kernelPfPdli,(.L_x_16 - _Z6kernelPfPdli)
        .other          _Z6kernelPfPdli,@"STO_CUDA_ENTRY STV_DEFAULT"
_Z6kernelPfPdli:
.text._Z6kernelPfPdli:
[----:B------:R-:W-:Y:S01]  /*0000*/  LDC R1, c[0x0][0x37c] ;  /* 0x0000df00ff017b82 */ /* 0x000fe20000000800 */
[----:B------:R-:W0:Y:S01]  /*0010*/  LDCU.64 UR6, c[0x0][0x390] ;  /* 0x00007200ff0677ac */ /* 0x000e220008000a00 */
[----:B------:R-:W-:Y:S01]  /*0020*/  HFMA2 R0, -RZ, RZ, 0, 0 ;  /* 0x00000000ff007431 */ /* 0x000fe200000001ff */
[----:B------:R-:W-:Y:S01]  /*0030*/  CS2R R2, SRZ ;  /* 0x0000000000027805 */ /* 0x000fe2000001ff00 */
[----:B------:R-:W1:Y:S01]  /*0040*/  LDCU.64 UR8, c[0x0][0x358] ;  /* 0x00006b00ff0877ac */ /* 0x000e620008000a00 */
[----:B0-----:R-:W-:-:S04]  /*0050*/  UISETP.GE.U32.AND UP0, UPT, UR6, 0x1, UPT ;  /* 0x000000010600788c */ /* 0x001fc8000bf06070 */
[----:B------:R-:W-:-:S09]  /*0060*/  UISETP.GE.AND.EX UP0, UPT, UR7, URZ, UPT, UP0 ;  /* 0x000000ff0700728c */ /* 0x000fd2000bf06300 */
[----:B-1----:R-:W-:Y:S05]  /*0070*/  BRA.U !UP0, `(.L_x_0) ;  /* 0x0000000908ac7547 */ /* 0x002fea000b800000 */
[----:B------:R-:W0:Y:S02]  /*0080*/  LDC R5, c[0x0][0x398] ;  /* 0x0000e600ff057b82 */ /* 0x000e240000000800 */
[----:B0-----:R-:W-:-:S13]  /*0090*/  ISETP.GE.AND P0, PT, R5, 0x1, PT ;  /* 0x000000010500780c */ /* 0x001fda0003f06270 */
[----:B------:R-:W-:Y:S05]  /*00a0*/  @!P0 BRA `(.L_x_1) ;  /* 0x0000000400388947 */ /* 0x000fea0003800000 */
[C---:B------:R-:W-:Y:S02]  /*00b0*/  LOP3.LUT R7, R5.reuse, 0x7ffffffc, RZ, 0xc0, !PT ;  /* 0x7ffffffc05077812 */ /* 0x040fe400078ec0ff */
[----:B------:R-:W-:Y:S02]  /*00c0*/  CS2R R2, SRZ ;  /* 0x0000000000027805 */ /* 0x000fe4000001ff00 */
[----:B------:R-:W-:Y:S01]  /*00d0*/  LOP3.LUT R5, R5, 0x3, RZ, 0xc0, !PT ;  /* 0x0000000305057812 */ /* 0x000fe200078ec0ff */
[----:B------:R-:W-:Y:S01]  /*00e0*/  UMOV UR4, URZ ;  /* 0x000000ff00047c82 */ /* 0x000fe20008000000 */
[----:B------:R-:W-:Y:S01]  /*00f0*/  MOV R0, RZ ;  /* 0x000000ff00007202 */ /* 0x000fe20000000f00 */
[----:B------:R-:W-:Y:S01]  /*0100*/  UMOV UR5, URZ ;  /* 0x000000ff00057c82 */ /* 0x000fe20008000000 */
[----:B------:R-:W-:-:S07]  /*0110*/  IADD3 R6, PT, PT, -R7, RZ, RZ ;  /* 0x000000ff07067210 */ /* 0x000fce0007ffe1ff */
.L_x_8:
[----:B------:R-:W0:Y:S02]  /*0120*/  LDCU UR6, c[0x0][0x398] ;  /* 0x00007300ff0677ac */ /* 0x000e240008000800 */
[----:B0-----:R-:W-:-:S09]  /*0130*/  UISETP.GE.U32.AND UP0, UPT, UR6, 0x4, UPT ;  /* 0x000000040600788c */ /* 0x001fd2000bf06070 */
[----:B------:R-:W-:Y:S05]  /*0140*/  BRA.U !UP0, `(.L_x_2) ;  /* 0x0000000108c87547 */ /* 0x000fea000b800000 */
[----:B------:R-:W-:-:S04]  /*0150*/  IADD3 R4, PT, PT, -R7, RZ, RZ ;  /* 0x000000ff07047210 */ /* 0x000fc80007ffe1ff */
[----:B------:R-:W-:Y:S02]  /*0160*/  ISETP.GE.AND P0, PT, R4, RZ, PT ;  /* 0x000000ff0400720c */ /* 0x000fe40003f06270 */
[----:B------:R-:W-:-:S11]  /*0170*/  MOV R4, R6 ;  /* 0x0000000600047202 */ /* 0x000fd60000000f00 */
[----:B------:R-:W-:Y:S05]  /*0180*/  @P0 BRA `(.L_x_3) ;  /* 0x00000000009c0947 */ /* 0x000fea0003800000 */
[----:B------:R-:W-:Y:S02]  /*0190*/  IADD3 R8, PT, PT, -R4, RZ, RZ ;  /* 0x000000ff04087210 */ /* 0x000fe40007ffe1ff */
[----:B------:R-:W-:Y:S02]  /*01a0*/  PLOP3.LUT P0, PT, PT, PT, PT, 0x80, 0x8 ;  /* 0x000000000008781c */ /* 0x000fe40003f0f070 */
[----:B------:R-:W-:-:S13]  /*01b0*/  ISETP.GT.AND P1, PT, R8, 0xc, PT ;  /* 0x0000000c0800780c */ /* 0x000fda0003f24270 */
[----:B------:R-:W-:Y:S05]  /*01c0*/  @!P1 BRA `(.L_x_4) ;  /* 0x0000000000509947 */ /* 0x000fea0003800000 */
[----:B------:R-:W-:-:S13]  /*01d0*/  PLOP3.LUT P0, PT, PT, PT, PT, 0x8, 0x80 ;  /* 0x000000000080781c */ /* 0x000fda0003f0e170 */
.L_x_5:
[----:B------:R-:W-:Y:S01]  /*01e0*/  FADD R0, R0, 1.2339999675750732422 ;  /* 0x3f9df3b600007421 */ /* 0x000fe20000000000 */
[----:B------:R-:W-:-:S03]  /*01f0*/  IADD3 R4, PT, PT, R4, 0x10, RZ ;  /* 0x0000001004047810 */ /* 0x000fc60007ffe0ff */
[----:B------:R-:W-:Y:S01]  /*0200*/  FADD R0, R0, 1.2339999675750732422 ;  /* 0x3f9df3b600007421 */ /* 0x000fe20000000000 */
[----:B------:R-:W-:-:S03]  /*0210*/  ISETP.GE.AND P1, PT, R4, -0xc, PT ;  /* 0xfffffff40400780c */ /* 0x000fc60003f26270 */
[----:B------:R-:W-:-:S04]  /*0220*/  FADD R0, R0, 1.2339999675750732422 ;  /* 0x3f9df3b600007421 */ /* 0x000fc80000000000 */
        /* <DEDUP_REMOVED lines=12> */
[----:B------:R-:W-:Y:S01]  /*02f0*/  FADD R0, R0, 1.2339999675750732422 ;  /* 0x3f9df3b600007421 */ /* 0x000fe20000000000 */
[----:B------:R-:W-:Y:S06]  /*0300*/  @!P1 BRA `(.L_x_5) ;  /* 0xfffffffc00b49947 */ /* 0x000fec000383ffff */
.L_x_4:
[----:B------:R-:W-:-:S04]  /*0310*/  IADD3 R8, PT, PT, -R4, RZ, RZ ;  /* 0x000000ff04087210 */ /* 0x000fc80007ffe1ff */
[----:B------:R-:W-:-:S13]  /*0320*/  ISETP.GT.AND P1, PT, R8, 0x4, PT ;  /* 0x000000040800780c */ /* 0x000fda0003f24270 */
[----:B------:R-:W-:Y:S05]  /*0330*/  @!P1 BRA `(.L_x_6) ;  /* 0x0000000000289947 */ /* 0x000fea0003800000 */
[----:B------:R-:W-:Y:S01]  /*0340*/  FADD R0, R0, 1.2339999675750732422 ;  /* 0x3f9df3b600007421 */ /* 0x000fe20000000000 */
[----:B------:R-:W-:Y:S02]  /*0350*/  PLOP3.LUT P0, PT, PT, PT, PT, 0x8, 0x80 ;  /* 0x000000000080781c */ /* 0x000fe40003f0e170 */
[----:B------:R-:W-:Y:S01]  /*0360*/  IADD3 R4, PT, PT, R4, 0x8, RZ ;  /* 0x0000000804047810 */ /* 0x000fe20007ffe0ff */
[----:B------:R-:W-:-:S04]  /*0370*/  FADD R0, R0, 1.2339999675750732422 ;  /* 0x3f9df3b600007421 */ /* 0x000fc80000000000 */
[----:B------:R-:W-:-:S04]  /*0380*/  FADD R0, R0, 1.2339999675750732422 ;  /* 0x3f9df3b600007421 */ /* 0x000fc80000000000 */
[----:B------:R-:W-:-:S04]  /*0390*/  FADD R0, R0, 1.2339999675750732422 ;  /* 0x3f9df3b600007421 */ /* 0x000fc80000000000 */
[----:B------:R-:W-:-:S04]  /*03a0*/  FADD R0, R0, 1.2339999675750732422 ;  /* 0x3f9df3b600007421 */ /* 0x000fc80000000000 */
[----:B------:R-:W-:-:S04]  /*03b0*/  FADD R0, R0, 1.2339999675750732422 ;  /* 0x3f9df3b600007421 */ /* 0x000fc80000000000 */
[----:B------:R-:W-:-:S04]  /*03c0*/  FADD R0, R0, 1.2339999675750732422 ;  /* 0x3f9df3b600007421 */ /* 0x000fc80000000000 */
[----:B------:R-:W-:-:S07]  /*03d0*/  FADD R0, R0, 1.2339999675750732422 ;  /* 0x3f9df3b600007421 */ /* 0x000fce0000000000 */
.L_x_6:
[----:B------:R-:W-:-:S13]  /*03e0*/  ISETP.NE.OR P0, PT, R4, RZ, P0 ;  /* 0x000000ff0400720c */ /* 0x000fda0000705670 */
[----:B------:R-:W-:Y:S05]  /*03f0*/  @!P0 BRA `(.L_x_2) ;  /* 0x00000000001c8947 */ /* 0x000fea0003800000 */
.L_x_3:
[----:B------:R-:W-:Y:S01]  /*0400*/  IADD3 R4, PT, PT, R4, 0x4, RZ ;  /* 0x0000000404047810 */ /* 0x000fe20007ffe0ff */
[----:B------:R-:W-:-:S03]  /*0410*/  FADD R0, R0, 1.2339999675750732422 ;  /* 0x3f9df3b600007421 */ /* 0x000fc60000000000 */
[----:B------:R-:W-:Y:S01]  /*0420*/  ISETP.NE.AND P0, PT, R4, RZ, PT ;  /* 0x000000ff0400720c */ /* 0x000fe20003f05270 */
[----:B------:R-:W-:-:S04]  /*0430*/  FADD R0, R0, 1.2339999675750732422 ;  /* 0x3f9df3b600007421 */ /* 0x000fc80000000000 */
[----:B------:R-:W-:-:S04]  /*0440*/  FADD R0, R0, 1.2339999675750732422 ;  /* 0x3f9df3b600007421 */ /* 0x000fc80000000000 */
[----:B------:R-:W-:-:S04]  /*0450*/  FADD R0, R0, 1.2339999675750732422 ;  /* 0x3f9df3b600007421 */ /* 0x000fc80000000000 */
[----:B------:R-:W-:Y:S05]  /*0460*/  @P0 BRA `(.L_x_3) ;  /* 0xfffffffc00e40947 */ /* 0x000fea000383ffff */
.L_x_2:
[----:B------:R-:W0:Y:S01]  /*0470*/  LDCU.64 UR10, c[0x0][0x390] ;  /* 0x00007200ff0a77ac */ /* 0x000e220008000a00 */
[----:B------:R-:W-:Y:S01]  /*0480*/  ISETP.NE.AND P0, PT, R5, RZ, PT ;  /* 0x000000ff0500720c */ /* 0x000fe20003f05270 */
[----:B------:R-:W-:Y:S01]  /*0490*/  UIADD3 UR4, UP0, UPT, UR4, 0x1, URZ ;  /* 0x0000000104047890 */ /* 0x000fe2000ff1e0ff */
[----:B------:R-:W-:Y:S01]  /*04a0*/  UMOV UR6, 0xc8b43958 ;  /* 0xc8b4395800067882 */ /* 0x000fe20000000000 */
[----:B------:R-:W-:Y:S02]  /*04b0*/  UMOV UR7, 0x3ff3be76 ;  /* 0x3ff3be7600077882 */ /* 0x000fe40000000000 */
[----:B------:R-:W-:Y:S01]  /*04c0*/  UIADD3.X UR5, UPT, UPT, URZ, UR5, URZ, UP0, !UPT ;  /* 0x00000005ff057290 */ /* 0x000fe200087fe4ff */
[----:B------:R-:W-:Y:S01]  /*04d0*/  DADD R2, R2, UR6 ;  /* 0x0000000602027e29 */ /* 0x000fe20008000000 */
[----:B0-----:R-:W-:-:S04]  /*04e0*/  UISETP.NE.U32.AND UP0, UPT, UR4, UR10, UPT ;  /* 0x0000000a0400728c */ /* 0x001fc8000bf05070 */
[----:B------:R-:W-:Y:S02]  /*04f0*/  UISETP.NE.AND.EX UP0, UPT, UR5, UR11, UPT, UP0 ;  /* 0x0000000b0500728c */ /* 0x000fe4000bf05300 */
[----:B------:R-:W-:Y:S09]  /*0500*/  @!P0 BRA `(.L_x_7) ;  /* 0x0000000000188947 */ /* 0x000ff20003800000 */
[----:B------:R-:W-:Y:S01]  /*0510*/  ISETP.NE.AND P0, PT, R5, 0x1, PT ;  /* 0x000000010500780c */ /* 0x000fe20003f05270 */
[----:B------:R-:W-:-:S03]  /*0520*/  FADD R0, R0, 1.2339999675750732422 ;  /* 0x3f9df3b600007421 */ /* 0x000fc60000000000 */
[----:B------:R-:W-:-:S09]  /*0530*/  ISETP.NE.AND P1, PT, R5, 0x2, P0 ;  /* 0x000000020500780c */ /* 0x000fd20000725270 */
[----:B------:R-:W-:-:S04]  /*0540*/  @P0 FADD R4, R0, 1.2339999675750732422 ;  /* 0x3f9df3b600040421 */ /* 0x000fc80000000000 */
[----:B------:R-:W-:-:S05]  /*0550*/  @P1 FADD R4, R4, 1.2339999675750732422 ;  /* 0x3f9df3b604041421 */ /* 0x000fca0000000000 */
[----:B------:R-:W-:-:S07]  /*0560*/  @P0 MOV R0, R4 ;  /* 0x0000000400000202 */ /* 0x000fce0000000f00 */
.L_x_7:
[----:B------:R-:W-:Y:S05]  /*0570*/  BRA.U !UP0, `(.L_x_0) ;  /* 0x00000005086c7547 */ /* 0x000fea000b800000 */
[----:B------:R-:W-:Y:S05]  /*0580*/  BRA `(.L_x_8) ;  /* 0xfffffff800e47947 */ /* 0x000fea000383ffff */
.L_x_1:
[----:B------:R-:W-:Y:S01]  /*0590*/  UISETP.GE.U32.AND UP0, UPT, UR6, 0x4, UPT ;  /* 0x000000040600788c */ /* 0x000fe2000bf06070 */
[----:B------:R-:W-:Y:S01]  /*05a0*/  CS2R R2, SRZ ;  /* 0x0000000000027805 */ /* 0x000fe2000001ff00 */
[----:B------:R-:W-:Y:S02]  /*05b0*/  ULOP3.LUT UR12, UR6, 0x3, URZ, 0xc0, !UPT ;  /* 0x00000003060c7892 */ /* 0x000fe4000f8ec0ff */
[----:B------:R-:W-:-:S09]  /*05c0*/  UISETP.GE.U32.AND.EX UP0, UPT, UR7, URZ, UPT, UP0 ;  /* 0x000000ff0700728c */ /* 0x000fd2000bf06100 */
[----:B------:R-:W-:Y:S05]  /*05d0*/  BRA.U !UP0, `(.L_x_9) ;  /* 0x0000000508207547 */ /* 0x000fea000b800000 */
[----:B------:R-:W-:Y:S01]  /*05e0*/  ULOP3.LUT UR6, UR6, 0xfffffffc, URZ, 0xc0, !UPT ;  /* 0xfffffffc06067892 */ /* 0x000fe2000f8ec0ff */
[----:B------:R-:W-:Y:S01]  /*05f0*/  CS2R R2, SRZ ;  /* 0x0000000000027805 */ /* 0x000fe2000001ff00 */
[----:B------:R-:W-:Y:S02]  /*0600*/  ULOP3.LUT UR7, UR7, 0x7fffffff, URZ, 0xc0, !UPT ;  /* 0x7fffffff07077892 */ /* 0x000fe4000f8ec0ff */
[----:B------:R-:W-:Y:S01]  /*0610*/  UISETP.GT.U32.AND UP0, UPT, UR6, URZ, UPT ;  /* 0x000000ff0600728c */ /* 0x000fe2000bf04070 */
[----:B------:R-:W-:Y:S01]  /*0620*/  UMOV UR4, URZ ;  /* 0x000000ff00047c82 */ /* 0x000fe20008000000 */
[----:B------:R-:W-:Y:S02]  /*0630*/  UMOV UR5, URZ ;  /* 0x000000ff00057c82 */ /* 0x000fe40008000000 */
[----:B------:R-:W-:-:S09]  /*0640*/  UISETP.GT.AND.EX UP0, UPT, UR7, URZ, UPT, UP0 ;  /* 0x000000ff0700728c */ /* 0x000fd2000bf04300 */
[----:B------:R-:W-:Y:S05]  /*0650*/  BRA.U !UP0, `(.L_x_10) ;  /* 0x0000000108d47547 */ /* 0x000fea000b800000 */
[----:B------:R-:W-:-:S04]  /*0660*/  UIADD3 UR10, UP0, UPT, -UR4, UR6, URZ ;  /* 0x00000006040a7290 */ /* 0x000fc8000ff1e1ff */
[----:B------:R-:W-:Y:S02]  /*0670*/  UIADD3.X UR11, UPT, UPT, ~UR5, UR7, URZ, UP0, !UPT ;  /* 0x00000007050b7290 */ /* 0x000fe400087fe5ff */
[----:B------:R-:W-:Y:S02]  /*0680*/  UISETP.GT.U32.AND UP1, UPT, UR10, 0xc, UPT ;  /* 0x0000000c0a00788c */ /* 0x000fe4000bf24070 */
[----:B------:R-:W-:Y:S02]  /*0690*/  UPLOP3.LUT UP0, UPT, UPT, UPT, UPT, 0x80, 0x8 ;  /* 0x000000000008789c */ /* 0x000fe40003f0f070 */
[----:B------:R-:W-:-:S09]  /*06a0*/  UISETP.GT.AND.EX UP1, UPT, UR11, URZ, UPT, UP1 ;  /* 0x000000ff0b00728c */ /* 0x000fd2000bf24310 */
[----:B------:R-:W-:Y:S05]  /*06b0*/  BRA.U !UP1, `(.L_x_11) ;  /* 0x0000000109687547 */ /* 0x000fea000b800000 */
[----:B------:R-:W-:-:S04]  /*06c0*/  UIADD3 UR10, UP0, UPT, UR6, -0xc, URZ ;  /* 0xfffffff4060a7890 */ /* 0x000fc8000ff1e0ff */
[----:B------:R-:W-:Y:S02]  /*06d0*/  UIADD3.X UR11, UPT, UPT, UR7, -0x1, URZ, UP0, !UPT ;  /* 0xffffffff070b7890 */ /* 0x000fe400087fe4ff */
[----:B------:R-:W-:-:S11]  /*06e0*/  UPLOP3.LUT UP0, UPT, UPT, UPT, UPT, 0x40, 0x4 ;  /* 0x000000000004789c */ /* 0x000fd60003f0e870 */
.L_x_12:
[----:B------:R-:W-:Y:S01]  /*06f0*/  UMOV UR14, 0xc8b43958 ;  /* 0xc8b43958000e7882 */ /* 0x000fe20000000000 */
[----:B------:R-:W-:Y:S01]  /*0700*/  UMOV UR15, 0x3ff3be76 ;  /* 0x3ff3be76000f7882 */ /* 0x000fe20000000000 */
[----:B------:R-:W-:Y:S01]  /*0710*/  UIADD3 UR4, UP1, UPT, UR4, 0x10, URZ ;  /* 0x0000001004047890 */ /* 0x000fe2000ff3e0ff */
[----:B------:R-:W-:-:S03]  /*0720*/  DADD R2, R2, UR14 ;  /* 0x0000000e02027e29 */ /* 0x000fc60008000000 */
[----:B------:R-:W-:Y:S02]  /*0730*/  UIADD3.X UR5, UPT, UPT, URZ, UR5, URZ, UP1, !UPT ;  /* 0x00000005ff057290 */ /* 0x000fe40008ffe4ff */
[----:B------:R-:W-:-:S03]  /*0740*/  UISETP.GE.U32.AND UP1, UPT, UR4, UR10, UPT ;  /* 0x0000000a0400728c */ /* 0x000fc6000bf26070 */
[----:B------:R-:W-:Y:S01]  /*0750*/  DADD R2, R2, UR14 ;  /* 0x0000000e02027e29 */ /* 0x000fe20008000000 */
[----:B------:R-:W-:-:S07]  /*0760*/  UISETP.GE.AND.EX UP1, UPT, UR5, UR11, UPT, UP1 ;  /* 0x0000000b0500728c */ /* 0x000fce000bf26310 */
[----:B------:R-:W-:-:S08]  /*0770*/  DADD R2, R2, UR14 ;  /* 0x0000000e02027e29 */ /* 0x000fd00008000000 */
        /* <DEDUP_REMOVED lines=12> */
[----:B------:R-:W-:Y:S01]  /*0840*/  DADD R2, R2, UR14 ;  /* 0x0000000e02027e29 */ /* 0x000fe20008000000 */
[----:B------:R-:W-:Y:S10]  /*0850*/  BRA.U !UP1, `(.L_x_12) ;  /* 0xfffffffd09a47547 */ /* 0x000ff4000b83ffff */
.L_x_11:
[----:B------:R-:W-:-:S04]  /*0860*/  UIADD3 UR10, UP1, UPT, -UR4, UR6, URZ ;  /* 0x00000006040a7290 */ /* 0x000fc8000ff3e1ff */
[----:B------:R-:W-:Y:S02]  /*0870*/  UIADD3.X UR11, UPT, UPT, ~UR5, UR7, URZ, UP1, !UPT ;  /* 0x00000007050b7290 */ /* 0x000fe40008ffe5ff */
[----:B------:R-:W-:-:S04]  /*0880*/  UISETP.GT.U32.AND UP1, UPT, UR10, 0x4, UPT ;  /* 0x000000040a00788c */ /* 0x000fc8000bf24070 */
[----:B------:R-:W-:-:S09]  /*0890*/  UISETP.GT.AND.EX UP1, UPT, UR11, URZ, UPT, UP1 ;  /* 0x000000ff0b00728c */ /* 0x000fd2000bf24310 */
[----:B------:R-:W-:Y:S05]  /*08a0*/  BRA.U !UP1, `(.L_x_13) ;  /* 0x0000000109347547 */ /* 0x000fea000b800000 */
[----:B------:R-:W-:Y:S01]  /*08b0*/  UMOV UR10, 0xc8b43958 ;  /* 0xc8b43958000a7882 */ /* 0x000fe20000000000 */
[----:B------:R-:W-:Y:S01]  /*08c0*/  UMOV UR11, 0x3ff3be76 ;  /* 0x3ff3be76000b7882 */ /* 0x000fe20000000000 */
[----:B------:R-:W-:Y:S01]  /*08d0*/  UIADD3 UR4, UP1, UPT, UR4, 0x8, URZ ;  /* 0x0000000804047890 */ /* 0x000fe2000ff3e0ff */
[----:B------:R-:W-:Y:S01]  /*08e0*/  DADD R2, R2, UR10 ;  /* 0x0000000a02027e29 */ /* 0x000fe20008000000 */
[----:B------:R-:W-:Y:S02]  /*08f0*/  UPLOP3.LUT UP0, UPT, UPT, UPT, UPT, 0x40, 0x4 ;  /* 0x000000000004789c */ /* 0x000fe40003f0e870 */
[----:B------:R-:W-:-:S05]  /*0900*/  UIADD3.X UR5, UPT, UPT, URZ, UR5, URZ, UP1, !UPT ;  /* 0x00000005ff057290 */ /* 0x000fca0008ffe4ff */
[----:B------:R-:W-:-:S08]  /*0910*/  DADD R2, R2, UR10 ;  /* 0x0000000a02027e29 */ /* 0x000fd00008000000 */
[----:B------:R-:W-:-:S08]  /*0920*/  DADD R2, R2, UR10 ;  /* 0x0000000a02027e29 */ /* 0x000fd00008000000 */
[----:B------:R-:W-:-:S08]  /*0930*/  DADD R2, R2, UR10 ;  /* 0x0000000a02027e29 */ /* 0x000fd00008000000 */
[----:B------:R-:W-:-:S08]  /*0940*/  DADD R2, R2, UR10 ;  /* 0x0000000a02027e29 */ /* 0x000fd00008000000 */
[----:B------:R-:W-:-:S08]  /*0950*/  DADD R2, R2, UR10 ;  /* 0x0000000a02027e29 */ /* 0x000fd00008000000 */
[----:B------:R-:W-:-:S08]  /*0960*/  DADD R2, R2, UR10 ;  /* 0x0000000a02027e29 */ /* 0x000fd00008000000 */
[----:B------:R-:W-:-:S11]  /*0970*/  DADD R2, R2, UR10 ;  /* 0x0000000a02027e29 */ /* 0x000fd60008000000 */
.L_x_13:
[----:B------:R-:W-:-:S04]  /*0980*/  UISETP.NE.U32.AND UP1, UPT, UR4, UR6, UPT ;  /* 0x000000060400728c */ /* 0x000fc8000bf25070 */
[----:B------:R-:W-:-:S09]  /*0990*/  UISETP.NE.OR.EX UP0, UPT, UR5, UR7, UP0, UP1 ;  /* 0x000000070500728c */ /* 0x000fd20008705710 */
[----:B------:R-:W-:Y:S05]  /*09a0*/  BRA.U !UP0, `(.L_x_9) ;  /* 0x00000001082c7547 */ /* 0x000fea000b800000 */
.L_x_10:
[----:B------:R-:W-:Y:S01]  /*09b0*/  UMOV UR10, 0xc8b43958 ;  /* 0xc8b43958000a7882 */ /* 0x000fe20000000000 */
[----:B------:R-:W-:Y:S01]  /*09c0*/  UMOV UR11, 0x3ff3be76 ;  /* 0x3ff3be76000b7882 */ /* 0x000fe20000000000 */
[----:B------:R-:W-:Y:S01]  /*09d0*/  UIADD3 UR4, UP0, UPT, UR4, 0x4, URZ ;  /* 0x0000000404047890 */ /* 0x000fe2000ff1e0ff */
[----:B------:R-:W-:-:S03]  /*09e0*/  DADD R2, R2, UR10 ;  /* 0x0000000a02027e29 */ /* 0x000fc60008000000 */
[----:B------:R-:W-:Y:S02]  /*09f0*/  UIADD3.X UR5, UPT, UPT, URZ, UR5, URZ, UP0, !UPT ;  /* 0x00000005ff057290 */ /* 0x000fe400087fe4ff */
[----:B------:R-:W-:-:S03]  /*0a00*/  UISETP.NE.U32.AND UP0, UPT, UR4, UR6, UPT ;  /* 0x000000060400728c */ /* 0x000fc6000bf05070 */
[----:B------:R-:W-:Y:S01]  /*0a10*/  DADD R2, R2, UR10 ;  /* 0x0000000a02027e29 */ /* 0x000fe20008000000 */
[----:B------:R-:W-:-:S07]  /*0a20*/  UISETP.NE.AND.EX UP0, UPT, UR5, UR7, UPT, UP0 ;  /* 0x000000070500728c */ /* 0x000fce000bf05300 */
[----:B------:R-:W-:-:S08]  /*0a30*/  DADD R2, R2, UR10 ;  /* 0x0000000a02027e29 */ /* 0x000fd00008000000 */
[----:B------:R-:W-:Y:S01]  /*0a40*/  DADD R2, R2, UR10 ;  /* 0x0000000a02027e29 */ /* 0x000fe20008000000 */
[----:B------:R-:W-:Y:S10]  /*0a50*/  BRA.U UP0, `(.L_x_10) ;  /* 0xfffffffd00d47547 */ /* 0x000ff4000b83ffff */
.L_x_9:
[----:B------:R-:W-:-:S04]  /*0a60*/  UISETP.NE.U32.AND UP0, UPT, UR12, URZ, UPT ;  /* 0x000000ff0c00728c */ /* 0x000fc8000bf05070 */
[----:B------:R-:W-:-:S09]  /*0a70*/  UISETP.NE.AND.EX UP0, UPT, URZ, URZ, UPT, UP0 ;  /* 0x000000ffff00728c */ /* 0x000fd2000bf05300 */
[----:B------:R-:W-:Y:S05]  /*0a80*/  BRA.U !UP0, `(.L_x_0) ;  /* 0x0000000108287547 */ /* 0x000fea000b800000 */
[----:B------:R-:W-:Y:S01]  /*0a90*/  UMOV UR4, URZ ;  /* 0x000000ff00047c82 */ /* 0x000fe20008000000 */
[----:B------:R-:W-:Y:S01]  /*0aa0*/  UMOV UR5, URZ ;  /* 0x000000ff00057c82 */ /* 0x000fe20008000000 */
[----:B------:R-:W-:Y:S01]  /*0ab0*/  UMOV UR6, 0xc8b43958 ;  /* 0xc8b4395800067882 */ /* 0x000fe20000000000 */
[----:B------:R-:W-:-:S05]  /*0ac0*/  UMOV UR7, 0x3ff3be76 ;  /* 0x3ff3be7600077882 */ /* 0x000fca0000000000 */
.L_x_14:
[----:B------:R-:W-:Y:S01]  /*0ad0*/  UIADD3 UR4, UP0, UPT, UR4, 0x1, URZ ;  /* 0x0000000104047890 */ /* 0x000fe2000ff1e0ff */
[----:B------:R-:W-:-:S03]  /*0ae0*/  DADD R2, R2, UR6 ;  /* 0x0000000602027e29 */ /* 0x000fc60008000000 */
[----:B------:R-:W-:Y:S02]  /*0af0*/  UIADD3.X UR5, UPT, UPT, URZ, UR5, URZ, UP0, !UPT ;  /* 0x00000005ff057290 */ /* 0x000fe400087fe4ff */
[----:B------:R-:W-:-:S04]  /*0b00*/  UISETP.NE.U32.AND UP0, UPT, UR4, UR12, UPT ;  /* 0x0000000c0400728c */ /* 0x000fc8000bf05070 */
[----:B------:R-:W-:-:S09]  /*0b10*/  UISETP.NE.AND.EX UP0, UPT, UR5, URZ, UPT, UP0 ;  /* 0x000000ff0500728c */ /* 0x000fd2000bf05300 */
[----:B------:R-:W-:Y:S05]  /*0b20*/  BRA.U UP0, `(.L_x_14) ;  /* 0xfffffffd00e87547 */ /* 0x000fea000b83ffff */
.L_x_0:
[----:B------:R-:W0:Y:S01]  /*0b30*/  S2R R9, SR_TID.X ;  /* 0x0000000000097919 */ /* 0x000e220000002100 */
[----:B------:R-:W1:Y:S01]  /*0b40*/  LDC.64 R4, c[0x0][0x380] ;  /* 0x0000e000ff047b82 */ /* 0x000e620000000a00 */
[----:B------:R-:W0:Y:S01]  /*0b50*/  LDCU UR4, c[0x0][0x360] ;  /* 0x00006c00ff0477ac */ /* 0x000e220008000800 */
[----:B------:R-:W0:Y:S06]  /*0b60*/  S2R R8, SR_CTAID.X ;  /* 0x0000000000087919 */ /* 0x000e2c0000002500 */
[----:B------:R-:W2:Y:S01]  /*0b70*/  LDC.64 R6, c[0x0][0x388] ;  /* 0x0000e200ff067b82 */ /* 0x000ea20000000a00 */
[----:B0-----:R-:W-:-:S04]  /*0b80*/  IMAD R9, R8, UR4, R9 ;  /* 0x0000000408097c24 */ /* 0x001fc8000f8e0209 */
[----:B-1----:R-:W-:-:S04]  /*0b90*/  IMAD.WIDE R4, R9, 0x4, R4 ;  /* 0x0000000409047825 */ /* 0x002fc800078e0204 */
[----:B--2---:R-:W-:Y:S01]  /*0ba0*/  IMAD.WIDE R6, R9, 0x8, R6 ;  /* 0x0000000809067825 */ /* 0x004fe200078e0206 */
[----:B------:R-:W-:Y:S04]  /*0bb0*/  STG.E desc[UR8][R4.64], R0 ;  /* 0x0000000004007986 */ /* 0x000fe8000c101908 */
[----:B------:R-:W-:Y:S01]  /*0bc0*/  STG.E.64 desc[UR8][R6.64], R2 ;  /* 0x0000000206007986 */ /* 0x000fe2000c101b08 */
[----:B------:R-:W-:Y:S05]  /*0bd0*/  EXIT ;  /* 0x000000000000794d */ /* 0x000fea0003800000 */
.L_x_15:
[----:B------:R-:W-:-:S00]  /*0be0*/  BRA `(.L_x_15) ;  /* 0xfffffffc00fc7947 */ /* 0x000fc0000383ffff */
[----:B------:R-:W-:-:S00]  /*0bf0*/  NOP ;  /* 0x0000000000007918 */ /* 0x000fc00000000000 */
        /* <DEDUP_REMOVED lines=8> */
.L_x_16:


//--------------------- .nv.shared.reserved.0     --------------------------
	.section	.nv.shared.reserved.0,"aw",@nobits
	.weak		__nv_reservedSMEM_offset_0_alias
	.size		__nv_reservedSMEM_offset_0_alias, 0, 64
	.other		__nv_reservedSMEM_offset_0_alias,@"STO_CUDA_RESERVED_SHARED STV_DEFAULT"
__nv_reservedSMEM_offset_0_alias:
	.zero		0
	.zero		64


//--------------------- .nv.constant0._Z6kernelPfPdli --------------------------
	.section	.nv.constant0._Z6kernelPfPdli,"a",@progbits
	.sectionflags	@""
	.align	4
.nv.constant0._Z6kernelPfPdli:
	.zero		924


//--------------------- SYMBOLS --------------------------

	.type		.nv.reservedSmem.offset0,@object
	.size		.nv.reservedSmem.offset0,0x4
